//
// Generated by NVIDIA NVVM Compiler
//
// Compiler Build ID: CL-36424714
// Cuda compilation tools, release 13.0, V13.0.88
// Based on NVVM 20.0.0
//

.version 9.0
.target sm_100
.address_size 64


.entry _Z12soft_max_f32PKfPfi(
	.param .u64 .ptr .align 1 _Z12soft_max_f32PKfPfi_param_0,
	.param .u64 .ptr .align 1 _Z12soft_max_f32PKfPfi_param_1,
	.param .u32 _Z12soft_max_f32PKfPfi_param_2
)
{
	.reg .pred 	%p<12>;
	.reg .b32 	%r<34>;
	.reg .b32 	%f<33>;
	.reg .b64 	%rd<10>;

	ld.param.u64 	%rd3, [_Z12soft_max_f32PKfPfi_param_0];
	ld.param.u64 	%rd4, [_Z12soft_max_f32PKfPfi_param_1];
	ld.param.u32 	%r12, [_Z12soft_max_f32PKfPfi_param_2];
	cvta.to.global.u64 	%rd1, %rd4;
	mov.u32 	%r13, %ntid.y;
	mov.u32 	%r14, %ctaid.y;
	mov.u32 	%r15, %tid.y;
	mad.lo.s32 	%r1, %r13, %r14, %r15;
	mov.u32 	%r2, %ntid.x;
	mov.u32 	%r3, %tid.x;
	setp.lt.s32 	%p1, %r12, 1;
	mov.f32 	%f32, 0f00000000;
	@%p1 bra 	$L__BB0_4;
	mul.lo.s32 	%r4, %r12, %r1;
	cvta.to.global.u64 	%rd2, %rd3;
	mov.f32 	%f32, 0f00000000;
	mov.b32 	%r32, 0;
$L__BB0_2:
	add.s32 	%r6, %r32, %r3;
	setp.ge.s32 	%p2, %r6, %r12;
	@%p2 bra 	$L__BB0_4;
	add.s32 	%r17, %r6, %r4;
	mul.wide.u32 	%rd5, %r17, 4;
	add.s64 	%rd6, %rd2, %rd5;
	ld.global.f32 	%f7, [%rd6];
	fma.rn.f32 	%f8, %f7, 0f3BBB989D, 0f3F000000;
	cvt.sat.f32.f32 	%f9, %f8;
	mov.f32 	%f10, 0f4B400001;
	mov.f32 	%f11, 0f437C0000;
	fma.rm.f32 	%f12, %f9, %f11, %f10;
	add.f32 	%f13, %f12, 0fCB40007F;
	neg.f32 	%f14, %f13;
	fma.rn.f32 	%f15, %f7, 0f3FB8AA3B, %f14;
	fma.rn.f32 	%f16, %f7, 0f32A57060, %f15;
	mov.b32 	%r18, %f12;
	shl.b32 	%r19, %r18, 23;
	mov.b32 	%f17, %r19;
	ex2.approx.ftz.f32 	%f18, %f16;
	mul.f32 	%f19, %f18, %f17;
	add.f32 	%f32, %f32, %f19;
	add.s64 	%rd7, %rd1, %rd5;
	st.global.f32 	[%rd7], %f19;
	add.s32 	%r32, %r32, %r2;
	setp.lt.s32 	%p3, %r32, %r12;
	@%p3 bra 	$L__BB0_2;
$L__BB0_4:
	setp.gt.s32 	%p4, %r12, 0;
	mov.b32 	%r20, %f32;
	shfl.sync.bfly.b32	%r21|%p5, %r20, 16, 31, -1;
	mov.b32 	%f20, %r21;
	add.f32 	%f21, %f32, %f20;
	mov.b32 	%r22, %f21;
	shfl.sync.bfly.b32	%r23|%p6, %r22, 8, 31, -1;
	mov.b32 	%f22, %r23;
	add.f32 	%f23, %f21, %f22;
	mov.b32 	%r24, %f23;
	shfl.sync.bfly.b32	%r25|%p7, %r24, 4, 31, -1;
	mov.b32 	%f24, %r25;
	add.f32 	%f25, %f23, %f24;
	mov.b32 	%r26, %f25;
	shfl.sync.bfly.b32	%r27|%p8, %r26, 2, 31, -1;
	mov.b32 	%f26, %r27;
	add.f32 	%f27, %f25, %f26;
	mov.b32 	%r28, %f27;
	shfl.sync.bfly.b32	%r29|%p9, %r28, 1, 31, -1;
	mov.b32 	%f28, %r29;
	add.f32 	%f4, %f27, %f28;
	@%p4 bra 	$L__BB0_5;
	bra.uni 	$L__BB0_8;
$L__BB0_5:
	mul.lo.s32 	%r8, %r12, %r1;
	mov.b32 	%r33, 0;
$L__BB0_6:
	add.s32 	%r10, %r33, %r3;
	setp.ge.s32 	%p10, %r10, %r12;
	@%p10 bra 	$L__BB0_8;
	add.s32 	%r31, %r10, %r8;
	mul.wide.u32 	%rd8, %r31, 4;
	add.s64 	%rd9, %rd1, %rd8;
	ld.global.f32 	%f29, [%rd9];
	div.rn.f32 	%f30, %f29, %f4;
	st.global.f32 	[%rd9], %f30;
	add.s32 	%r33, %r33, %r2;
	setp.lt.s32 	%p11, %r33, %r12;
	@%p11 bra 	$L__BB0_6;
$L__BB0_8:
	ret;

}


// ===== COMPILED SASS (sm_100) =====

	.target	sm_100

	.elftype	@"ET_EXEC"


//--------------------- .note.nv.tkinfo           --------------------------
	.section	.note.nv.tkinfo,"",@"SHT_NOTE"
	.sectionflags	@"SHF_NOTE_NV_TKINFO"
	.tkinfo
        /*0018*/ 	.word	0x00000002
        /*0030*/ 	.string	""
        /*0030*/ 	.string	"ptxas"
        /*0030*/ 	.string	"Cuda compilation tools, release 13.0, V13.0.88"
        /*0030*/ 	.string	"Build cuda_13.0.r13.0/compiler.36424714_0"
        /*0030*/ 	.string	"-arch sm_100 -m 64 "



//--------------------- .note.nv.cuinfo           --------------------------
	.section	.note.nv.cuinfo,"",@"SHT_NOTE"
	.sectionflags	@"SHF_NOTE_NV_CUINFO"
        /*0018*/ 	.short	0x0002
        /*001a*/ 	.short	0x0064
        /*001c*/ 	.short	0x0082
	.zero		2


//--------------------- .nv.info                  --------------------------
	.section	.nv.info,"",@"SHT_CUDA_INFO"
	.align	4


	//----- nvinfo : EIATTR_REGCOUNT
	.align		4
        /*0000*/ 	.byte	0x04, 0x2f
        /*0002*/ 	.short	(.L_1 - .L_0)
	.align		4
.L_0:
        /*0004*/ 	.word	index@(_Z12soft_max_f32PKfPfi)
        /*0008*/ 	.word	0x00000016


	//----- nvinfo : EIATTR_FRAME_SIZE
	.align		4
.L_1:
        /*000c*/ 	.byte	0x04, 0x11
        /*000e*/ 	.short	(.L_3 - .L_2)
	.align		4
.L_2:
        /*0010*/ 	.word	index@($__internal_0_$__cuda_sm3x_div_rn_noftz_f32_slowpath)
        /*0014*/ 	.word	0x00000000


	//----- nvinfo : EIATTR_FRAME_SIZE
	.align		4
.L_3:
        /*0018*/ 	.byte	0x04, 0x11
        /*001a*/ 	.short	(.L_5 - .L_4)
	.align		4
.L_4:
        /*001c*/ 	.word	index@(_Z12soft_max_f32PKfPfi)
        /*0020*/ 	.word	0x00000000


	//----- nvinfo : EIATTR_MIN_STACK_SIZE
	.align		4
.L_5:
        /*0024*/ 	.byte	0x04, 0x12
        /*0026*/ 	.short	(.L_7 - .L_6)
	.align		4
.L_6:
        /*0028*/ 	.word	index@(_Z12soft_max_f32PKfPfi)
        /*002c*/ 	.word	0x00000000
.L_7:


//--------------------- .nv.compat                --------------------------
	.section	.nv.compat,"",@"SHT_CUDA_COMPAT_INFO"
	.align	4
        /*0000*/ 	.byte	0x02, 0x09, 0x00, 0x00, 0x02, 0x02, 0x01, 0x00, 0x02, 0x05, 0x05, 0x00, 0x03, 0x07, 0x01, 0x01
        /*0010*/ 	.byte	0x02, 0x03, 0x00, 0x00, 0x02, 0x06, 0x01, 0x00, 0x04, 0x0b, 0x08, 0x00, 0x01, 0x00, 0x00, 0x00
        /*0020*/ 	.byte	0x00, 0x00, 0x00, 0x00


//--------------------- .nv.info._Z12soft_max_f32PKfPfi --------------------------
	.section	.nv.info._Z12soft_max_f32PKfPfi,"",@"SHT_CUDA_INFO"
	.sectionflags	@""
	.align	4


	//----- nvinfo : EIATTR_CUDA_API_VERSION
	.align		4
        /*0000*/ 	.byte	0x04, 0x37
        /*0002*/ 	.short	(.L_9 - .L_8)
.L_8:
        /*0004*/ 	.word	0x00000082


	//----- nvinfo : EIATTR_KPARAM_INFO
	.align		4
.L_9:
        /*0008*/ 	.byte	0x04, 0x17
        /*000a*/ 	.short	(.L_11 - .L_10)
.L_10:
        /*000c*/ 	.word	0x00000000
        /*0010*/ 	.short	0x0002
        /*0012*/ 	.short	0x0010
        /*0014*/ 	.byte	0x00, 0xf0, 0x11, 0x00


	//----- nvinfo : EIATTR_KPARAM_INFO
	.align		4
.L_11:
        /*0018*/ 	.byte	0x04, 0x17
        /*001a*/ 	.short	(.L_13 - .L_12)
.L_12:
        /*001c*/ 	.word	0x00000000
        /*0020*/ 	.short	0x0001
        /*0022*/ 	.short	0x0008
        /*0024*/ 	.byte	0x00, 0xf5, 0x21, 0x00


	//----- nvinfo : EIATTR_KPARAM_INFO
	.align		4
.L_13:
        /*0028*/ 	.byte	0x04, 0x17
        /*002a*/ 	.short	(.L_15 - .L_14)
.L_14:
        /*002c*/ 	.word	0x00000000
        /*0030*/ 	.short	0x0000
        /*0032*/ 	.short	0x0000
        /*0034*/ 	.byte	0x00, 0xf5, 0x21, 0x00


	//----- nvinfo : EIATTR_SPARSE_MMA_MASK
	.align		4
.L_15:
        /*0038*/ 	.byte	0x03, 0x50
        /*003a*/ 	.short	0x0000


	//----- nvinfo : EIATTR_MAXREG_COUNT
	.align		4
        /*003c*/ 	.byte	0x03, 0x1b
        /*003e*/ 	.short	0x00ff


	//----- nvinfo : EIATTR_MERCURY_ISA_VERSION
	.align		4
        /*0040*/ 	.byte	0x03, 0x5f
        /*0042*/ 	.short	0x0101


	//----- nvinfo : EIATTR_COOP_GROUP_MASK_REGIDS
	.align		4
        /*0044*/ 	.byte	0x04, 0x29
        /*0046*/ 	.short	(.L_17 - .L_16)


	//   ....[0]....
.L_16:
        /*0048*/ 	.word	0xffffffff


	//   ....[1]....
        /*004c*/ 	.word	0xffffffff


	//   ....[2]....
        /*0050*/ 	.word	0xffffffff


	//   ....[3]....
        /*0054*/ 	.word	0xffffffff


	//   ....[4]....
        /*0058*/ 	.word	0xffffffff


	//----- nvinfo : EIATTR_COOP_GROUP_INSTR_OFFSETS
	.align		4
.L_17:
        /*005c*/ 	.byte	0x04, 0x28
        /*005e*/ 	.short	(.L_19 - .L_18)


	//   ....[0]....
.L_18:
        /*0060*/ 	.word	0x000002b0


	//   ....[1]....
        /*0064*/ 	.word	0x000002e0


	//   ....[2]....
        /*0068*/ 	.word	0x00000300


	//   ....[3]....
        /*006c*/ 	.word	0x00000320


	//   ....[4]....
        /*0070*/ 	.word	0x00000340


	//----- nvinfo : EIATTR_VRC_CTA_INIT_COUNT
	.align		4
.L_19:
        /*0074*/ 	.byte	0x02, 0x4a
	.zero		1
	.zero		1


	//----- nvinfo : EIATTR_EXIT_INSTR_OFFSETS
	.align		4
        /*0078*/ 	.byte	0x04, 0x1c
        /*007a*/ 	.short	(.L_21 - .L_20)


	//   ....[0]....
.L_20:
        /*007c*/ 	.word	0x00000350


	//   ....[1]....
        /*0080*/ 	.word	0x000003d0


	//   ....[2]....
        /*0084*/ 	.word	0x00000510


	//----- nvinfo : EIATTR_CRS_STACK_SIZE
	.align		4
.L_21:
        /*0088*/ 	.byte	0x04, 0x1e
        /*008a*/ 	.short	(.L_23 - .L_22)
.L_22:
        /*008c*/ 	.word	0x00000000


	//----- nvinfo : EIATTR_CBANK_PARAM_SIZE
	.align		4
.L_23:
        /*0090*/ 	.byte	0x03, 0x19
        /*0092*/ 	.short	0x0014


	//----- nvinfo : EIATTR_PARAM_CBANK
	.align		4
        /*0094*/ 	.byte	0x04, 0x0a
        /*0096*/ 	.short	(.L_25 - .L_24)
	.align		4
.L_24:
        /*0098*/ 	.word	index@(.nv.constant0._Z12soft_max_f32PKfPfi)
        /*009c*/ 	.short	0x0380
        /*009e*/ 	.short	0x0014


	//----- nvinfo : EIATTR_SW_WAR
	.align		4
.L_25:
        /*00a0*/ 	.byte	0x04, 0x36
        /*00a2*/ 	.short	(.L_27 - .L_26)
.L_26:
        /*00a4*/ 	.word	0x00000008
.L_27:


//--------------------- .nv.callgraph             --------------------------
	.section	.nv.callgraph,"",@"SHT_CUDA_CALLGRAPH"
	.align	4
	.sectionentsize	8
	.align		4
        /*0000*/ 	.word	0x00000000
	.align		4
        /*0004*/ 	.word	0xffffffff
	.align		4
        /*0008*/ 	.word	0x00000000
	.align		4
        /*000c*/ 	.word	0xfffffffe
	.align		4
        /*0010*/ 	.word	0x00000000
	.align		4
        /*0014*/ 	.word	0xfffffffd
	.align		4
        /*0018*/ 	.word	0x00000000
	.align		4
        /*001c*/ 	.word	0xfffffffc


//--------------------- .text._Z12soft_max_f32PKfPfi --------------------------
	.section	.text._Z12soft_max_f32PKfPfi,"ax",@progbits
	.align	128
.text._Z12soft_max_f32PKfPfi:
        .type           _Z12soft_max_f32PKfPfi,@function
        .size           _Z12soft_max_f32PKfPfi,(.L_x_18 - _Z12soft_max_f32PKfPfi)
        .other          _Z12soft_max_f32PKfPfi,@"STO_CUDA_ENTRY STV_DEFAULT"
_Z12soft_max_f32PKfPfi:
[----:B------:R-:W-:Y:S01]  /*0000*/  LDC R1, c[0x0][0x37c] ;  /* 0x0000df00ff017b82 */ /* 0x000fe20000000800 */
[----:B------:R-:W0:Y:S01]  /*0010*/  LDCU UR8, c[0x0][0x390] ;  /* 0x00007200ff0877ac */ /* 0x000e220008000800 */
[----:B------:R-:W1:Y:S01]  /*0020*/  S2R R4, SR_CTAID.Y ;  /* 0x0000000000047919 */ /* 0x000e620000002600 */
[----:B------:R-:W-:Y:S01]  /*0030*/  IMAD.MOV.U32 R0, RZ, RZ, RZ ;  /* 0x000000ffff007224 */ /* 0x000fe200078e00ff */
[----:B------:R-:W1:Y:S01]  /*0040*/  LDCU UR4, c[0x0][0x364] ;  /* 0x00006c80ff0477ac */ /* 0x000e620008000800 */
[----:B------:R-:W1:Y:S01]  /*0050*/  S2R R5, SR_TID.Y ;  /* 0x0000000000057919 */ /* 0x000e620000002200 */
[----:B------:R-:W2:Y:S01]  /*0060*/  LDCU.64 UR6, c[0x0][0x358] ;  /* 0x00006b00ff0677ac */ /* 0x000ea20008000a00 */
[----:B------:R-:W3:Y:S01]  /*0070*/  S2R R2, SR_TID.X ;  /* 0x0000000000027919 */ /* 0x000ee20000002100 */
[----:B------:R-:W4:Y:S01]  /*0080*/  LDCU UR5, c[0x0][0x360] ;  /* 0x00006c00ff0577ac */ /* 0x000f220008000800 */
[----:B0-----:R-:W-:-:S05]  /*0090*/  IMAD.U32 R3, RZ, RZ, UR8 ;  /* 0x00000008ff037e24 */ /* 0x001fca000f8e00ff */
[----:B------:R-:W-:Y:S01]  /*00a0*/  ISETP.GE.AND P0, PT, R3, 0x1, PT ;  /* 0x000000010300780c */ /* 0x000fe20003f06270 */
[----:B-1----:R-:W-:-:S12]  /*00b0*/  IMAD R4, R4, UR4, R5 ;  /* 0x0000000404047c24 */ /* 0x002fd8000f8e0205 */
[----:B--2-4-:R-:W-:Y:S05]  /*00c0*/  @!P0 BRA `(.L_x_0) ;  /* 0x0000000000788947 */ /* 0x014fea0003800000 */
[----:B------:R-:W0:Y:S01]  /*00d0*/  LDC.64 R6, c[0x0][0x380] ;  /* 0x0000e000ff067b82 */ /* 0x000e220000000a00 */
[----:B------:R-:W-:Y:S01]  /*00e0*/  HFMA2 R5, -RZ, RZ, 0, 0 ;  /* 0x00000000ff057431 */ /* 0x000fe200000001ff */
[----:B------:R-:W-:Y:S01]  /*00f0*/  BSSY.RECONVERGENT B0, `(.L_x_0) ;  /* 0x000001b000007945 */ /* 0x000fe20003800200 */
[----:B------:R-:W-:Y:S01]  /*0100*/  IMAD.MOV.U32 R0, RZ, RZ, RZ ;  /* 0x000000ffff007224 */ /* 0x000fe200078e00ff */
[----:B------:R-:W1:Y:S04]  /*0110*/  LDCU UR4, c[0x0][0x390] ;  /* 0x00007200ff0477ac */ /* 0x000e680008000800 */
[----:B------:R-:W2:Y:S02]  /*0120*/  LDC.64 R8, c[0x0][0x388] ;  /* 0x0000e200ff087b82 */ /* 0x000ea40000000a00 */
.L_x_2:
[----:B---3--:R-:W-:Y:S02]  /*0130*/  IMAD.IADD R10, R2, 0x1, R5 ;  /* 0x00000001020a7824 */ /* 0x008fe400078e0205 */
[----:B-1----:R-:W-:-:S05]  /*0140*/  IMAD.U32 R3, RZ, RZ, UR4 ;  /* 0x00000004ff037e24 */ /* 0x002fca000f8e00ff */
[----:B------:R-:W-:-:S13]  /*0150*/  ISETP.GE.AND P0, PT, R10, R3, PT ;  /* 0x000000030a00720c */ /* 0x000fda0003f06270 */
[----:B----4-:R-:W-:Y:S05]  /*0160*/  @P0 BRA `(.L_x_1) ;  /* 0x00000000004c0947 */ /* 0x010fea0003800000 */
[----:B------:R-:W-:-:S04]  /*0170*/  IMAD R13, R4, R3, R10 ;  /* 0x00000003040d7224 */ /* 0x000fc800078e020a */
[----:B0-----:R-:W-:-:S06]  /*0180*/  IMAD.WIDE.U32 R10, R13, 0x4, R6 ;  /* 0x000000040d0a7825 */ /* 0x001fcc00078e0006 */
[----:B------:R-:W3:Y:S01]  /*0190*/  LDG.E R10, desc[UR6][R10.64] ;  /* 0x000000060a0a7981 */ /* 0x000ee2000c1e1900 */
[----:B------:R-:W-:Y:S01]  /*01a0*/  IMAD.MOV.U32 R15, RZ, RZ, 0x3bbb989d ;  /* 0x3bbb989dff0f7424 */ /* 0x000fe200078e00ff */
[----:B------:R-:W-:Y:S01]  /*01b0*/  MOV R17, 0x437c0000 ;  /* 0x437c000000117802 */ /* 0x000fe20000000f00 */
[----:B------:R-:W-:-:S05]  /*01c0*/  VIADD R5, R5, UR5 ;  /* 0x0000000505057c36 */ /* 0x000fca0008000000 */
[----:B------:R-:W-:Y:S01]  /*01d0*/  ISETP.GE.AND P0, PT, R5, R3, PT ;  /* 0x000000030500720c */ /* 0x000fe20003f06270 */
[----:B---3--:R-:W-:-:S04]  /*01e0*/  FFMA.SAT R12, R10, R15, 0.5 ;  /* 0x3f0000000a0c7423 */ /* 0x008fc8000000200f */
[----:B------:R-:W-:-:S04]  /*01f0*/  FFMA.RM R12, R12, R17, 12582913 ;  /* 0x4b4000010c0c7423 */ /* 0x000fc80000004011 */
[C---:B------:R-:W-:Y:S01]  /*0200*/  FADD R15, R12.reuse, -12583039 ;  /* 0xcb40007f0c0f7421 */ /* 0x040fe20000000000 */
[----:B------:R-:W-:Y:S02]  /*0210*/  IMAD.SHL.U32 R14, R12, 0x800000, RZ ;  /* 0x008000000c0e7824 */ /* 0x000fe400078e00ff */
[----:B--2---:R-:W-:-:S04]  /*0220*/  IMAD.WIDE.U32 R12, R13, 0x4, R8 ;  /* 0x000000040d0c7825 */ /* 0x004fc800078e0008 */
[----:B------:R-:W-:-:S04]  /*0230*/  FFMA R15, R10, 1.4426950216293334961, -R15 ;  /* 0x3fb8aa3b0a0f7823 */ /* 0x000fc8000000080f */
[----:B------:R-:W-:-:S06]  /*0240*/  FFMA R15, R10, 1.925963033500011079e-08, R15 ;  /* 0x32a570600a0f7823 */ /* 0x000fcc000000000f */
[----:B------:R-:W0:Y:S02]  /*0250*/  MUFU.EX2 R15, R15 ;  /* 0x0000000f000f7308 */ /* 0x000e240000000800 */
[----:B0-----:R-:W-:-:S04]  /*0260*/  FMUL R11, R14, R15 ;  /* 0x0000000f0e0b7220 */ /* 0x001fc80000400000 */
[----:B------:R-:W-:Y:S01]  /*0270*/  FADD R0, R0, R11 ;  /* 0x0000000b00007221 */ /* 0x000fe20000000000 */
[----:B------:R4:W-:Y:S01]  /*0280*/  STG.E desc[UR6][R12.64], R11 ;  /* 0x0000000b0c007986 */ /* 0x0009e2000c101906 */
[----:B------:R-:W-:Y:S05]  /*0290*/  @!P0 BRA `(.L_x_2) ;  /* 0xfffffffc00a48947 */ /* 0x000fea000383ffff */
.L_x_1:
[----:B------:R-:W-:Y:S05]  /*02a0*/  BSYNC.RECONVERGENT B0 ;  /* 0x0000000000007941 */ /* 0x000fea0003800200 */
.L_x_0:
[----:B------:R-:W1:Y:S01]  /*02b0*/  SHFL.BFLY PT, R5, R0, 0x10, 0x1f ;  /* 0x0e001f0000057f89 */ /* 0x000e6200000e0000 */
[----:B------:R-:W-:Y:S01]  /*02c0*/  ISETP.GT.AND P0, PT, R3, RZ, PT ;  /* 0x000000ff0300720c */ /* 0x000fe20003f04270 */
[----:B-1----:R-:W-:-:S05]  /*02d0*/  FADD R5, R5, R0 ;  /* 0x0000000005057221 */ /* 0x002fca0000000000 */
[----:B0-----:R-:W0:Y:S02]  /*02e0*/  SHFL.BFLY PT, R6, R5, 0x8, 0x1f ;  /* 0x0d001f0005067f89 */ /* 0x001e2400000e0000 */
[----:B0-----:R-:W-:-:S05]  /*02f0*/  FADD R6, R5, R6 ;  /* 0x0000000605067221 */ /* 0x001fca0000000000 */
[----:B------:R-:W0:Y:S02]  /*0300*/  SHFL.BFLY PT, R7, R6, 0x4, 0x1f ;  /* 0x0c801f0006077f89 */ /* 0x000e2400000e0000 */
[----:B0-----:R-:W-:-:S05]  /*0310*/  FADD R7, R6, R7 ;  /* 0x0000000706077221 */ /* 0x001fca0000000000 */
[----:B--2---:R-:W0:Y:S02]  /*0320*/  SHFL.BFLY PT, R8, R7, 0x2, 0x1f ;  /* 0x0c401f0007087f89 */ /* 0x004e2400000e0000 */
[----:B0-----:R-:W-:-:S05]  /*0330*/  FADD R8, R7, R8 ;  /* 0x0000000807087221 */ /* 0x001fca0000000000 */
[----:B------:R0:W1:Y:S01]  /*0340*/  SHFL.BFLY PT, R3, R8, 0x1, 0x1f ;  /* 0x0c201f0008037f89 */ /* 0x00006200000e0000 */
[----:B------:R-:W-:Y:S05]  /*0350*/  @!P0 EXIT ;  /* 0x000000000000894d */ /* 0x000fea0003800000 */
[----:B------:R-:W2:Y:S01]  /*0360*/  LDC.64 R6, c[0x0][0x388] ;  /* 0x0000e200ff067b82 */ /* 0x000ea20000000a00 */
[----:B-1----:R-:W-:Y:S01]  /*0370*/  FADD R3, R8, R3 ;  /* 0x0000000308037221 */ /* 0x002fe20000000000 */
[----:B------:R-:W1:Y:S01]  /*0380*/  LDCU UR8, c[0x0][0x390] ;  /* 0x00007200ff0877ac */ /* 0x000e620008000800 */
[----:B------:R-:W-:-:S05]  /*0390*/  UMOV UR4, URZ ;  /* 0x000000ff00047c82 */ /* 0x000fca0008000000 */
.L_x_5:
[----:B0--3--:R-:W-:Y:S01]  /*03a0*/  VIADD R9, R2, UR4 ;  /* 0x0000000402097c36 */ /* 0x009fe20008000000 */
[----:B------:R-:W-:-:S04]  /*03b0*/  UIADD3 UR4, UPT, UPT, UR5, UR4, URZ ;  /* 0x0000000405047290 */ /* 0x000fc8000fffe0ff */
[----:B-1----:R-:W-:-:S13]  /*03c0*/  ISETP.GE.AND P0, PT, R9, UR8, PT ;  /* 0x0000000809007c0c */ /* 0x002fda000bf06270 */
[----:B------:R-:W-:Y:S05]  /*03d0*/  @P0 EXIT ;  /* 0x000000000000094d */ /* 0x000fea0003800000 */
[----:B------:R-:W-:-:S04]  /*03e0*/  IMAD R9, R4, UR8, R9 ;  /* 0x0000000804097c24 */ /* 0x000fc8000f8e0209 */
[----:B0-2---:R-:W-:-:S05]  /*03f0*/  IMAD.WIDE.U32 R8, R9, 0x4, R6 ;  /* 0x0000000409087825 */ /* 0x005fca00078e0006 */
[----:B------:R-:W2:Y:S01]  /*0400*/  LDG.E R0, desc[UR6][R8.64] ;  /* 0x0000000608007981 */ /* 0x000ea2000c1e1900 */
[----:B------:R-:W0:Y:S01]  /*0410*/  MUFU.RCP R10, R3 ;  /* 0x00000003000a7308 */ /* 0x000e220000001000 */
[----:B------:R-:W-:Y:S01]  /*0420*/  UISETP.GE.AND UP0, UPT, UR4, UR8, UPT ;  /* 0x000000080400728c */ /* 0x000fe2000bf06270 */
[----:B------:R-:W-:Y:S01]  /*0430*/  BSSY.RECONVERGENT B0, `(.L_x_3) ;  /* 0x000000b000007945 */ /* 0x000fe20003800200 */
[----:B0-----:R-:W-:-:S04]  /*0440*/  FFMA R5, -R3, R10, 1 ;  /* 0x3f80000003057423 */ /* 0x001fc8000000010a */
[----:B------:R-:W-:Y:S01]  /*0450*/  FFMA R5, R10, R5, R10 ;  /* 0x000000050a057223 */ /* 0x000fe2000000000a */
[----:B--2---:R-:W0:Y:S03]  /*0460*/  FCHK P0, R0, R3 ;  /* 0x0000000300007302 */ /* 0x004e260000000000 */
[----:B------:R-:W-:-:S04]  /*0470*/  FFMA R10, R0, R5, RZ ;  /* 0x00000005000a7223 */ /* 0x000fc800000000ff */
[----:B----4-:R-:W-:-:S04]  /*0480*/  FFMA R11, -R3, R10, R0 ;  /* 0x0000000a030b7223 */ /* 0x010fc80000000100 */
[----:B------:R-:W-:Y:S01]  /*0490*/  FFMA R5, R5, R11, R10 ;  /* 0x0000000b05057223 */ /* 0x000fe2000000000a */
[----:B0-----:R-:W-:Y:S06]  /*04a0*/  @!P0 BRA `(.L_x_4) ;  /* 0x00000000000c8947 */ /* 0x001fec0003800000 */
[----:B------:R-:W-:-:S07]  /*04b0*/  MOV R10, 0x4d0 ;  /* 0x000004d0000a7802 */ /* 0x000fce0000000f00 */
[----:B------:R-:W-:Y:S05]  /*04c0*/  CALL.REL.NOINC `($__internal_0_$__cuda_sm3x_div_rn_noftz_f32_slowpath) ;  /* 0x0000000000147944 */ /* 0x000fea0003c00000 */
[----:B------:R-:W-:-:S07]  /*04d0*/  MOV R5, R0 ;  /* 0x0000000000057202 */ /* 0x000fce0000000f00 */
.L_x_4:
[----:B------:R-:W-:Y:S05]  /*04e0*/  BSYNC.RECONVERGENT B0 ;  /* 0x0000000000007941 */ /* 0x000fea0003800200 */
.L_x_3:
[----:B------:R0:W-:Y:S01]  /*04f0*/  STG.E desc[UR6][R8.64], R5 ;  /* 0x0000000508007986 */ /* 0x0001e2000c101906 */
[----:B------:R-:W-:Y:S05]  /*0500*/  BRA.U !UP0, `(.L_x_5) ;  /* 0xfffffffd08a47547 */ /* 0x000fea000b83ffff */
[----:B------:R-:W-:Y:S05]  /*0510*/  EXIT ;  /* 0x000000000000794d */ /* 0x000fea0003800000 */
        .weak           $__internal_0_$__cuda_sm3x_div_rn_noftz_f32_slowpath
        .type           $__internal_0_$__cuda_sm3x_div_rn_noftz_f32_slowpath,@function
        .size           $__internal_0_$__cuda_sm3x_div_rn_noftz_f32_slowpath,(.L_x_18 - $__internal_0_$__cuda_sm3x_div_rn_noftz_f32_slowpath)
$__internal_0_$__cuda_sm3x_div_rn_noftz_f32_slowpath:
[----:B------:R-:W-:Y:S01]  /*0520*/  SHF.R.U32.HI R11, RZ, 0x17, R3 ;  /* 0x00000017ff0b7819 */ /* 0x000fe20000011603 */
[----:B------:R-:W-:Y:S01]  /*0530*/  BSSY.RECONVERGENT B1, `(.L_x_6) ;  /* 0x0000064000017945 */ /* 0x000fe20003800200 */
[--C-:B------:R-:W-:Y:S01]  /*0540*/  SHF.R.U32.HI R5, RZ, 0x17, R0.reuse ;  /* 0x00000017ff057819 */ /* 0x100fe20000011600 */
[----:B------:R-:W-:Y:S01]  /*0550*/  IMAD.MOV.U32 R12, RZ, RZ, R0 ;  /* 0x000000ffff0c7224 */ /* 0x000fe200078e0000 */
[----:B------:R-:W-:Y:S02]  /*0560*/  LOP3.LUT R11, R11, 0xff, RZ, 0xc0, !PT ;  /* 0x000000ff0b0b7812 */ /* 0x000fe400078ec0ff */
[----:B------:R-:W-:Y:S02]  /*0570*/  LOP3.LUT R16, R5, 0xff, RZ, 0xc0, !PT ;  /* 0x000000ff05107812 */ /* 0x000fe400078ec0ff */
[----:B------:R-:W-:Y:S01]  /*0580*/  MOV R13, R3 ;  /* 0x00000003000d7202 */ /* 0x000fe20000000f00 */
[----:B------:R-:W-:Y:S02]  /*0590*/  VIADD R15, R11, 0xffffffff ;  /* 0xffffffff0b0f7836 */ /* 0x000fe40000000000 */
[----:B------:R-:W-:-:S03]  /*05a0*/  VIADD R14, R16, 0xffffffff ;  /* 0xffffffff100e7836 */ /* 0x000fc60000000000 */
[----:B------:R-:W-:-:S04]  /*05b0*/  ISETP.GT.U32.AND P0, PT, R15, 0xfd, PT ;  /* 0x000000fd0f00780c */ /* 0x000fc80003f04070 */
[----:B------:R-:W-:-:S13]  /*05c0*/  ISETP.GT.U32.OR P0, PT, R14, 0xfd, P0 ;  /* 0x000000fd0e00780c */ /* 0x000fda0000704470 */
[----:B------:R-:W-:Y:S01]  /*05d0*/  @!P0 IMAD.MOV.U32 R5, RZ, RZ, RZ ;  /* 0x000000ffff058224 */ /* 0x000fe200078e00ff */
[----:B------:R-:W-:Y:S06]  /*05e0*/  @!P0 BRA `(.L_x_7) ;  /* 0x00000000005c8947 */ /* 0x000fec0003800000 */
[----:B------:R-:W-:Y:S02]  /*05f0*/  FSETP.GTU.FTZ.AND P1, PT, |R3|, +INF , PT ;  /* 0x7f8000000300780b */ /* 0x000fe40003f3c200 */
[----:B------:R-:W-:-:S04]  /*0600*/  FSETP.GTU.FTZ.AND P0, PT, |R0|, +INF , PT ;  /* 0x7f8000000000780b */ /* 0x000fc80003f1c200 */
[----:B------:R-:W-:-:S13]  /*0610*/  PLOP3.LUT P0, PT, P0, P1, PT, 0xf8, 0x8f ;  /* 0x00000000008f781c */ /* 0x000fda0000703f70 */
[----:B------:R-:W-:Y:S05]  /*0620*/  @P0 BRA `(.L_x_8) ;  /* 0x00000004004c0947 */ /* 0x000fea0003800000 */
[----:B------:R-:W-:-:S13]  /*0630*/  LOP3.LUT P0, RZ, R13, 0x7fffffff, R12, 0xc8, !PT ;  /* 0x7fffffff0dff7812 */ /* 0x000fda000780c80c */
[----:B------:R-:W-:Y:S05]  /*0640*/  @!P0 BRA `(.L_x_9) ;  /* 0x00000004003c8947 */ /* 0x000fea0003800000 */
[C---:B------:R-:W-:Y:S02]  /*0650*/  FSETP.NEU.FTZ.AND P2, PT, |R0|.reuse, +INF , PT ;  /* 0x7f8000000000780b */ /* 0x040fe40003f5d200 */
[----:B------:R-:W-:Y:S02]  /*0660*/  FSETP.NEU.FTZ.AND P1, PT, |R3|, +INF , PT ;  /* 0x7f8000000300780b */ /* 0x000fe40003f3d200 */
[----:B------:R-:W-:-:S11]  /*0670*/  FSETP.NEU.FTZ.AND P0, PT, |R0|, +INF , PT ;  /* 0x7f8000000000780b */ /* 0x000fd60003f1d200 */
[----:B------:R-:W-:Y:S05]  /*0680*/  @!P1 BRA !P2, `(.L_x_9) ;  /* 0x00000004002c9947 */ /* 0x000fea0005000000 */
[----:B------:R-:W-:-:S04]  /*0690*/  LOP3.LUT P2, RZ, R12, 0x7fffffff, RZ, 0xc0, !PT ;  /* 0x7fffffff0cff7812 */ /* 0x000fc8000784c0ff */
[----:B------:R-:W-:-:S13]  /*06a0*/  PLOP3.LUT P1, PT, P1, P2, PT, 0x2f, 0xf2 ;  /* 0x0000000000f2781c */ /* 0x000fda0000f24577 */
[----:B------:R-:W-:Y:S05]  /*06b0*/  @P1 BRA `(.L_x_10) ;  /* 0x0000000400181947 */ /* 0x000fea0003800000 */
[----:B------:R-:W-:-:S04]  /*06c0*/  LOP3.LUT P1, RZ, R13, 0x7fffffff, RZ, 0xc0, !PT ;  /* 0x7fffffff0dff7812 */ /* 0x000fc8000782c0ff */
[----:B------:R-:W-:-:S13]  /*06d0*/  PLOP3.LUT P0, PT, P0, P1, PT, 0x2f, 0xf2 ;  /* 0x0000000000f2781c */ /* 0x000fda0000702577 */
[----:B------:R-:W-:Y:S05]  /*06e0*/  @P0 BRA `(.L_x_11) ;  /* 0x0000000400000947 */ /* 0x000fea0003800000 */
[----:B------:R-:W-:Y:S02]  /*06f0*/  ISETP.GE.AND P0, PT, R14, RZ, PT ;  /* 0x000000ff0e00720c */ /* 0x000fe40003f06270 */
[----:B------:R-:W-:-:S11]  /*0700*/  ISETP.GE.AND P1, PT, R15, RZ, PT ;  /* 0x000000ff0f00720c */ /* 0x000fd60003f26270 */
[----:B------:R-:W-:Y:S02]  /*0710*/  @P0 IMAD.MOV.U32 R5, RZ, RZ, RZ ;  /* 0x000000ffff050224 */ /* 0x000fe400078e00ff */
[----:B------:R-:W-:Y:S01]  /*0720*/  @!P0 FFMA R12, R0, 1.84467440737095516160e+19, RZ ;  /* 0x5f800000000c8823 */ /* 0x000fe200000000ff */
[----:B------:R-:W-:Y:S02]  /*0730*/  @!P0 IMAD.MOV.U32 R5, RZ, RZ, -0x40 ;  /* 0xffffffc0ff058424 */ /* 0x000fe400078e00ff */
[----:B------:R-:W-:-:S03]  /*0740*/  @!P1 FFMA R13, R3, 1.84467440737095516160e+19, RZ ;  /* 0x5f800000030d9823 */ /* 0x000fc600000000ff */
[----:B------:R-:W-:-:S07]  /*0750*/  @!P1 IADD3 R5, PT, PT, R5, 0x40, RZ ;  /* 0x0000004005059810 */ /* 0x000fce0007ffe0ff */
.L_x_7:
[----:B------:R-:W-:Y:S01]  /*0760*/  LEA R0, R11, 0xc0800000, 0x17 ;  /* 0xc08000000b007811 */ /* 0x000fe200078eb8ff */
[----:B------:R-:W-:Y:S04]  /*0770*/  BSSY.RECONVERGENT B2, `(.L_x_12) ;  /* 0x0000036000027945 */ /* 0x000fe80003800200 */
[----:B------:R-:W-:Y:S02]  /*0780*/  IMAD.IADD R14, R13, 0x1, -R0 ;  /* 0x000000010d0e7824 */ /* 0x000fe400078e0a00 */
[----:B------:R-:W-:Y:S02]  /*0790*/  VIADD R13, R16, 0xffffff81 ;  /* 0xffffff81100d7836 */ /* 0x000fe40000000000 */
[----:B------:R-:W0:Y:S01]  /*07a0*/  MUFU.RCP R15, R14 ;  /* 0x0000000e000f7308 */ /* 0x000e220000001000 */
[----:B------:R-:W-:Y:S01]  /*07b0*/  FADD.FTZ R17, -R14, -RZ ;  /* 0x800000ff0e117221 */ /* 0x000fe20000010100 */
[----:B------:R-:W-:-:S03]  /*07c0*/  IMAD R0, R13, -0x800000, R12 ;  /* 0xff8000000d007824 */ /* 0x000fc600078e020c */
[----:B0-----:R-:W-:-:S04]  /*07d0*/  FFMA R16, R15, R17, 1 ;  /* 0x3f8000000f107423 */ /* 0x001fc80000000011 */
[----:B------:R-:W-:-:S04]  /*07e0*/  FFMA R19, R15, R16, R15 ;  /* 0x000000100f137223 */ /* 0x000fc8000000000f */
[----:B------:R-:W-:-:S04]  /*07f0*/  FFMA R12, R0, R19, RZ ;  /* 0x00000013000c7223 */ /* 0x000fc800000000ff */
[----:B------:R-:W-:-:S04]  /*0800*/  FFMA R15, R17, R12, R0 ;  /* 0x0000000c110f7223 */ /* 0x000fc80000000000 */
[----:B------:R-:W-:Y:S01]  /*0810*/  FFMA R16, R19, R15, R12 ;  /* 0x0000000f13107223 */ /* 0x000fe2000000000c */
[----:B------:R-:W-:-:S03]  /*0820*/  IADD3 R12, PT, PT, R13, 0x7f, -R11 ;  /* 0x0000007f0d0c7810 */ /* 0x000fc60007ffe80b */
[----:B------:R-:W-:Y:S01]  /*0830*/  FFMA R17, R17, R16, R0 ;  /* 0x0000001011117223 */ /* 0x000fe20000000000 */
[----:B------:R-:W-:-:S03]  /*0840*/  IADD3 R12, PT, PT, R12, R5, RZ ;  /* 0x000000050c0c7210 */ /* 0x000fc60007ffe0ff */
[----:B------:R-:W-:-:S05]  /*0850*/  FFMA R0, R19, R17, R16 ;  /* 0x0000001113007223 */ /* 0x000fca0000000010 */
[----:B------:R-:W-:-:S04]  /*0860*/  SHF.R.U32.HI R11, RZ, 0x17, R0 ;  /* 0x00000017ff0b7819 */ /* 0x000fc80000011600 */
[----:B------:R-:W-:-:S05]  /*0870*/  LOP3.LUT R11, R11, 0xff, RZ, 0xc0, !PT ;  /* 0x000000ff0b0b7812 */ /* 0x000fca00078ec0ff */
[----:B------:R-:W-:-:S04]  /*0880*/  IMAD.IADD R13, R11, 0x1, R12 ;  /* 0x000000010b0d7824 */ /* 0x000fc800078e020c */
[----:B------:R-:W-:-:S05]  /*0890*/  VIADD R5, R13, 0xffffffff ;  /* 0xffffffff0d057836 */ /* 0x000fca0000000000 */
[----:B------:R-:W-:-:S13]  /*08a0*/  ISETP.GE.U32.AND P0, PT, R5, 0xfe, PT ;  /* 0x000000fe0500780c */ /* 0x000fda0003f06070 */
[----:B------:R-:W-:Y:S05]  /*08b0*/  @!P0 BRA `(.L_x_13) ;  /* 0x0000000000808947 */ /* 0x000fea0003800000 */
[----:B------:R-:W-:-:S13]  /*08c0*/  ISETP.GT.AND P0, PT, R13, 0xfe, PT ;  /* 0x000000fe0d00780c */ /* 0x000fda0003f04270 */
[----:B------:R-:W-:Y:S05]  /*08d0*/  @P0 BRA `(.L_x_14) ;  /* 0x00000000006c0947 */ /* 0x000fea0003800000 */
[----:B------:R-:W-:-:S13]  /*08e0*/  ISETP.GE.AND P0, PT, R13, 0x1, PT ;  /* 0x000000010d00780c */ /* 0x000fda0003f06270 */
[----:B------:R-:W-:Y:S05]  /*08f0*/  @P0 BRA `(.L_x_15) ;  /* 0x0000000000740947 */ /* 0x000fea0003800000 */
[----:B------:R-:W-:Y:S02]  /*0900*/  ISETP.GE.AND P0, PT, R13, -0x18, PT ;  /* 0xffffffe80d00780c */ /* 0x000fe40003f06270 */
[----:B------:R-:W-:-:S11]  /*0910*/  LOP3.LUT R0, R0, 0x80000000, RZ, 0xc0, !PT ;  /* 0x8000000000007812 */ /* 0x000fd600078ec0ff */
[----:B------:R-:W-:Y:S05]  /*0920*/  @!P0 BRA `(.L_x_15) ;  /* 0x0000000000688947 */ /* 0x000fea0003800000 */
[-CC-:B------:R-:W-:Y:S01]  /*0930*/  FFMA.RZ R5, R19, R17.reuse, R16.reuse ;  /* 0x0000001113057223 */ /* 0x180fe2000000c010 */
[----:B------:R-:W-:Y:S01]  /*0940*/  IADD3 R14, PT, PT, R13, 0x20, RZ ;  /* 0x000000200d0e7810 */ /* 0x000fe20007ffe0ff */
[-CC-:B------:R-:W-:Y:S01]  /*0950*/  FFMA.RM R12, R19, R17.reuse, R16.reuse ;  /* 0x00000011130c7223 */ /* 0x180fe20000004010 */
[----:B------:R-:W-:Y:S02]  /*0960*/  ISETP.NE.AND P2, PT, R13, RZ, PT ;  /* 0x000000ff0d00720c */ /* 0x000fe40003f45270 */
[----:B------:R-:W-:Y:S01]  /*0970*/  LOP3.LUT R11, R5, 0x7fffff, RZ, 0xc0, !PT ;  /* 0x007fffff050b7812 */ /* 0x000fe200078ec0ff */
[----:B------:R-:W-:Y:S01]  /*0980*/  FFMA.RP R5, R19, R17, R16 ;  /* 0x0000001113057223 */ /* 0x000fe20000008010 */
[----:B------:R-:W-:Y:S01]  /*0990*/  ISETP.NE.AND P1, PT, R13, RZ, PT ;  /* 0x000000ff0d00720c */ /* 0x000fe20003f25270 */
[----:B------:R-:W-:Y:S01]  /*09a0*/  IMAD.MOV R13, RZ, RZ, -R13 ;  /* 0x000000ffff0d7224 */ /* 0x000fe200078e0a0d */
[----:B------:R-:W-:Y:S02]  /*09b0*/  LOP3.LUT R11, R11, 0x800000, RZ, 0xfc, !PT ;  /* 0x008000000b0b7812 */ /* 0x000fe400078efcff */
[----:B------:R-:W-:-:S02]  /*09c0*/  FSETP.NEU.FTZ.AND P0, PT, R5, R12, PT ;  /* 0x0000000c0500720b */ /* 0x000fc40003f1d000 */
[----:B------:R-:W-:Y:S02]  /*09d0*/  SHF.L.U32 R14, R11, R14, RZ ;  /* 0x0000000e0b0e7219 */ /* 0x000fe400000006ff */
[----:B------:R-:W-:Y:S02]  /*09e0*/  SEL R12, R13, RZ, P2 ;  /* 0x000000ff0d0c7207 */ /* 0x000fe40001000000 */
[----:B------:R-:W-:Y:S02]  /*09f0*/  ISETP.NE.AND P1, PT, R14, RZ, P1 ;  /* 0x000000ff0e00720c */ /* 0x000fe40000f25270 */
[----:B------:R-:W-:Y:S02]  /*0a00*/  SHF.R.U32.HI R12, RZ, R12, R11 ;  /* 0x0000000cff0c7219 */ /* 0x000fe4000001160b */
[----:B------:R-:W-:Y:S02]  /*0a10*/  PLOP3.LUT P0, PT, P0, P1, PT, 0xf8, 0x8f ;  /* 0x00000000008f781c */ /* 0x000fe40000703f70 */
[----:B------:R-:W-:-:S02]  /*0a20*/  SHF.R.U32.HI R14, RZ, 0x1, R12 ;  /* 0x00000001ff0e7819 */ /* 0x000fc4000001160c */
[----:B------:R-:W-:-:S04]  /*0a30*/  SEL R5, RZ, 0x1, !P0 ;  /* 0x00000001ff057807 */ /* 0x000fc80004000000 */
[----:B------:R-:W-:-:S04]  /*0a40*/  LOP3.LUT R5, R5, 0x1, R14, 0xf8, !PT ;  /* 0x0000000105057812 */ /* 0x000fc800078ef80e */
[----:B------:R-:W-:-:S05]  /*0a50*/  LOP3.LUT R5, R5, R12, RZ, 0xc0, !PT ;  /* 0x0000000c05057212 */ /* 0x000fca00078ec0ff */
[----:B------:R-:W-:-:S05]  /*0a60*/  IMAD.IADD R5, R14, 0x1, R5 ;  /* 0x000000010e057824 */ /* 0x000fca00078e0205 */
[----:B------:R-:W-:Y:S01]  /*0a70*/  LOP3.LUT R0, R5, R0, RZ, 0xfc, !PT ;  /* 0x0000000005007212 */ /* 0x000fe200078efcff */
[----:B------:R-:W-:Y:S06]  /*0a80*/  BRA `(.L_x_15) ;  /* 0x0000000000107947 */ /* 0x000fec0003800000 */
.L_x_14:
[----:B------:R-:W-:-:S04]  /*0a90*/  LOP3.LUT R0, R0, 0x80000000, RZ, 0xc0, !PT ;  /* 0x8000000000007812 */ /* 0x000fc800078ec0ff */
[----:B------:R-:W-:Y:S01]  /*0aa0*/  LOP3.LUT R0, R0, 0x7f800000, RZ, 0xfc, !PT ;  /* 0x7f80000000007812 */ /* 0x000fe200078efcff */
[----:B------:R-:W-:Y:S06]  /*0ab0*/  BRA `(.L_x_15) ;  /* 0x0000000000047947 */ /* 0x000fec0003800000 */
.L_x_13:
[----:B------:R-:W-:-:S07]  /*0ac0*/  LEA R0, R12, R0, 0x17 ;  /* 0x000000000c007211 */ /* 0x000fce00078eb8ff */
.L_x_15:
[----:B------:R-:W-:Y:S05]  /*0ad0*/  BSYNC.RECONVERGENT B2 ;  /* 0x0000000000027941 */ /* 0x000fea0003800200 */
.L_x_12:
[----:B------:R-:W-:Y:S05]  /*0ae0*/  BRA `(.L_x_16) ;  /* 0x0000000000207947 */ /* 0x000fea0003800000 */
.L_x_11:
[----:B------:R-:W-:-:S04]  /*0af0*/  LOP3.LUT R0, R13, 0x80000000, R12, 0x48, !PT ;  /* 0x800000000d007812 */ /* 0x000fc800078e480c */
[----:B------:R-:W-:Y:S01]  /*0b00*/  LOP3.LUT R0, R0, 0x7f800000, RZ, 0xfc, !PT ;  /* 0x7f80000000007812 */ /* 0x000fe200078efcff */
[----:B------:R-:W-:Y:S06]  /*0b10*/  BRA `(.L_x_16) ;  /* 0x0000000000147947 */ /* 0x000fec0003800000 */
.L_x_10:
[----:B------:R-:W-:Y:S01]  /*0b20*/  LOP3.LUT R0, R13, 0x80000000, R12, 0x48, !PT ;  /* 0x800000000d007812 */ /* 0x000fe200078e480c */
[----:B------:R-:W-:Y:S06]  /*0b30*/  BRA `(.L_x_16) ;  /* 0x00000000000c7947 */ /* 0x000fec0003800000 */
.L_x_9:
[----:B------:R-:W0:Y:S01]  /*0b40*/  MUFU.RSQ R0, -QNAN ;  /* 0xffc0000000007908 */ /* 0x000e220000001400 */
[----:B------:R-:W-:Y:S05]  /*0b50*/  BRA `(.L_x_16) ;  /* 0x0000000000047947 */ /* 0x000fea0003800000 */
.L_x_8:
[----:B------:R-:W-:-:S07]  /*0b60*/  FADD.FTZ R0, R0, R3 ;  /* 0x0000000300007221 */ /* 0x000fce0000010000 */
.L_x_16:
[----:B------:R-:W-:Y:S05]  /*0b70*/  BSYNC.RECONVERGENT B1 ;  /* 0x0000000000017941 */ /* 0x000fea0003800200 */
.L_x_6:
[----:B------:R-:W-:-:S04]  /*0b80*/  IMAD.MOV.U32 R11, RZ, RZ, 0x0 ;  /* 0x00000000ff0b7424 */ /* 0x000fc800078e00ff */
[----:B0-----:R-:W-:Y:S05]  /*0b90*/  RET.REL.NODEC R10 `(_Z12soft_max_f32PKfPfi) ;  /* 0xfffffff40a187950 */ /* 0x001fea0003c3ffff */
.L_x_17:
[----:B------:R-:W-:-:S00]  /*0ba0*/  BRA `(.L_x_17) ;  /* 0xfffffffc00fc7947 */ /* 0x000fc0000383ffff */
[----:B------:R-:W-:-:S00]  /*0bb0*/  NOP ;  /* 0x0000000000007918 */ /* 0x000fc00000000000 */
        /* <DEDUP_REMOVED lines=12> */
.L_x_18:


//--------------------- .nv.shared.reserved.0     --------------------------
	.section	.nv.shared.reserved.0,"aw",@nobits
	.weak		__nv_reservedSMEM_offset_0_alias
	.size		__nv_reservedSMEM_offset_0_alias, 0, 64
	.other		__nv_reservedSMEM_offset_0_alias,@"STO_CUDA_RESERVED_SHARED STV_DEFAULT"
__nv_reservedSMEM_offset_0_alias:
	.zero		0
	.zero		64


//--------------------- .nv.constant0._Z12soft_max_f32PKfPfi --------------------------
	.section	.nv.constant0._Z12soft_max_f32PKfPfi,"a",@progbits
	.sectionflags	@""
	.align	4
.nv.constant0._Z12soft_max_f32PKfPfi:
	.zero		916


//--------------------- SYMBOLS --------------------------

	.type		.nv.reservedSmem.offset0,@object
	.size		.nv.reservedSmem.offset0,0x4
